//
// Generated by NVIDIA NVVM Compiler
//
// Compiler Build ID: CL-36424714
// Cuda compilation tools, release 13.0, V13.0.88
// Based on NVVM 20.0.0
//

.version 9.0
.target sm_100
.address_size 64

	// .globl	_Z9array_sumPfS_

.visible .entry _Z9array_sumPfS_(
	.param .u64 .ptr .align 1 _Z9array_sumPfS__param_0,
	.param .u64 .ptr .align 1 _Z9array_sumPfS__param_1
)
{
	.reg .pred 	%p<11>;
	.reg .b32 	%r<15>;
	.reg .b32 	%f<30>;
	.reg .b64 	%rd<9>;

	ld.param.u64 	%rd4, [_Z9array_sumPfS__param_0];
	ld.param.u64 	%rd3, [_Z9array_sumPfS__param_1];
	cvta.to.global.u64 	%rd1, %rd4;
	mov.u32 	%r4, %ntid.x;
	mov.u32 	%r5, %ctaid.x;
	mul.lo.s32 	%r1, %r4, %r5;
	mov.u32 	%r2, %tid.x;
	add.s32 	%r3, %r1, %r2;
	mul.wide.s32 	%rd5, %r3, 4;
	add.s64 	%rd2, %rd1, %rd5;
	and.b32  	%r6, %r3, 1;
	setp.eq.b32 	%p1, %r6, 1;
	@%p1 bra 	$L__BB0_2;
	ld.global.f32 	%f1, [%rd2+4];
	ld.global.f32 	%f2, [%rd2];
	add.f32 	%f3, %f1, %f2;
	st.global.f32 	[%rd2], %f3;
$L__BB0_2:
	bar.sync 	0;
	and.b32  	%r7, %r3, 3;
	setp.ne.s32 	%p2, %r7, 0;
	@%p2 bra 	$L__BB0_4;
	ld.global.f32 	%f4, [%rd2+8];
	ld.global.f32 	%f5, [%rd2];
	add.f32 	%f6, %f4, %f5;
	st.global.f32 	[%rd2], %f6;
$L__BB0_4:
	bar.sync 	0;
	and.b32  	%r8, %r3, 7;
	setp.ne.s32 	%p3, %r8, 0;
	@%p3 bra 	$L__BB0_6;
	ld.global.f32 	%f7, [%rd2+16];
	ld.global.f32 	%f8, [%rd2];
	add.f32 	%f9, %f7, %f8;
	st.global.f32 	[%rd2], %f9;
$L__BB0_6:
	bar.sync 	0;
	and.b32  	%r9, %r3, 15;
	setp.ne.s32 	%p4, %r9, 0;
	@%p4 bra 	$L__BB0_8;
	ld.global.f32 	%f10, [%rd2+32];
	ld.global.f32 	%f11, [%rd2];
	add.f32 	%f12, %f10, %f11;
	st.global.f32 	[%rd2], %f12;
$L__BB0_8:
	bar.sync 	0;
	and.b32  	%r10, %r3, 31;
	setp.ne.s32 	%p5, %r10, 0;
	@%p5 bra 	$L__BB0_10;
	ld.global.f32 	%f13, [%rd2+64];
	ld.global.f32 	%f14, [%rd2];
	add.f32 	%f15, %f13, %f14;
	st.global.f32 	[%rd2], %f15;
$L__BB0_10:
	bar.sync 	0;
	and.b32  	%r11, %r3, 63;
	setp.ne.s32 	%p6, %r11, 0;
	@%p6 bra 	$L__BB0_12;
	ld.global.f32 	%f16, [%rd2+128];
	ld.global.f32 	%f17, [%rd2];
	add.f32 	%f18, %f16, %f17;
	st.global.f32 	[%rd2], %f18;
$L__BB0_12:
	bar.sync 	0;
	and.b32  	%r12, %r3, 127;
	setp.ne.s32 	%p7, %r12, 0;
	@%p7 bra 	$L__BB0_14;
	ld.global.f32 	%f19, [%rd2+256];
	ld.global.f32 	%f20, [%rd2];
	add.f32 	%f21, %f19, %f20;
	st.global.f32 	[%rd2], %f21;
$L__BB0_14:
	bar.sync 	0;
	and.b32  	%r13, %r3, 255;
	setp.ne.s32 	%p8, %r13, 0;
	@%p8 bra 	$L__BB0_16;
	ld.global.f32 	%f22, [%rd2+512];
	ld.global.f32 	%f23, [%rd2];
	add.f32 	%f24, %f22, %f23;
	st.global.f32 	[%rd2], %f24;
$L__BB0_16:
	bar.sync 	0;
	and.b32  	%r14, %r3, 511;
	setp.ne.s32 	%p9, %r14, 0;
	@%p9 bra 	$L__BB0_18;
	ld.global.f32 	%f25, [%rd2+1024];
	ld.global.f32 	%f26, [%rd2];
	add.f32 	%f27, %f25, %f26;
	st.global.f32 	[%rd2], %f27;
$L__BB0_18:
	bar.sync 	0;
	setp.ne.s32 	%p10, %r2, 0;
	@%p10 bra 	$L__BB0_20;
	mul.wide.u32 	%rd6, %r1, 4;
	add.s64 	%rd7, %rd1, %rd6;
	ld.global.f32 	%f28, [%rd7];
	cvta.to.global.u64 	%rd8, %rd3;
	atom.global.add.f32 	%f29, [%rd8], %f28;
$L__BB0_20:
	ret;

}


// ===== COMPILED SASS (sm_100) =====

	.target	sm_100

	.elftype	@"ET_EXEC"


//--------------------- .note.nv.tkinfo           --------------------------
	.section	.note.nv.tkinfo,"",@"SHT_NOTE"
	.sectionflags	@"SHF_NOTE_NV_TKINFO"
	.tkinfo
        /*0018*/ 	.word	0x00000002
        /*0030*/ 	.string	""
        /*0030*/ 	.string	"ptxas"
        /*0030*/ 	.string	"Cuda compilation tools, release 13.0, V13.0.88"
        /*0030*/ 	.string	"Build cuda_13.0.r13.0/compiler.36424714_0"
        /*0030*/ 	.string	"-arch sm_100 -m 64 "



//--------------------- .note.nv.cuinfo           --------------------------
	.section	.note.nv.cuinfo,"",@"SHT_NOTE"
	.sectionflags	@"SHF_NOTE_NV_CUINFO"
        /*0018*/ 	.short	0x0002
        /*001a*/ 	.short	0x0064
        /*001c*/ 	.short	0x0082
	.zero		2


//--------------------- .nv.info                  --------------------------
	.section	.nv.info,"",@"SHT_CUDA_INFO"
	.align	4


	//----- nvinfo : EIATTR_REGCOUNT
	.align		4
        /*0000*/ 	.byte	0x04, 0x2f
        /*0002*/ 	.short	(.L_1 - .L_0)
	.align		4
.L_0:
        /*0004*/ 	.word	index@(_Z9array_sumPfS_)
        /*0008*/ 	.word	0x0000000e


	//----- nvinfo : EIATTR_FRAME_SIZE
	.align		4
.L_1:
        /*000c*/ 	.byte	0x04, 0x11
        /*000e*/ 	.short	(.L_3 - .L_2)
	.align		4
.L_2:
        /*0010*/ 	.word	index@(_Z9array_sumPfS_)
        /*0014*/ 	.word	0x00000000


	//----- nvinfo : EIATTR_MIN_STACK_SIZE
	.align		4
.L_3:
        /*0018*/ 	.byte	0x04, 0x12
        /*001a*/ 	.short	(.L_5 - .L_4)
	.align		4
.L_4:
        /*001c*/ 	.word	index@(_Z9array_sumPfS_)
        /*0020*/ 	.word	0x00000000
.L_5:


//--------------------- .nv.compat                --------------------------
	.section	.nv.compat,"",@"SHT_CUDA_COMPAT_INFO"
	.align	4
        /*0000*/ 	.byte	0x02, 0x09, 0x00, 0x00, 0x02, 0x02, 0x01, 0x00, 0x02, 0x05, 0x05, 0x00, 0x03, 0x07, 0x01, 0x01
        /*0010*/ 	.byte	0x02, 0x03, 0x00, 0x00, 0x02, 0x06, 0x01, 0x00, 0x04, 0x0b, 0x08, 0x00, 0x09, 0x00, 0x00, 0x00
        /*0020*/ 	.byte	0x00, 0x00, 0x00, 0x00


//--------------------- .nv.info._Z9array_sumPfS_ --------------------------
	.section	.nv.info._Z9array_sumPfS_,"",@"SHT_CUDA_INFO"
	.sectionflags	@""
	.align	4


	//----- nvinfo : EIATTR_CUDA_API_VERSION
	.align		4
        /*0000*/ 	.byte	0x04, 0x37
        /*0002*/ 	.short	(.L_7 - .L_6)
.L_6:
        /*0004*/ 	.word	0x00000082


	//----- nvinfo : EIATTR_KPARAM_INFO
	.align		4
.L_7:
        /*0008*/ 	.byte	0x04, 0x17
        /*000a*/ 	.short	(.L_9 - .L_8)
.L_8:
        /*000c*/ 	.word	0x00000000
        /*0010*/ 	.short	0x0001
        /*0012*/ 	.short	0x0008
        /*0014*/ 	.byte	0x00, 0xf5, 0x21, 0x00


	//----- nvinfo : EIATTR_KPARAM_INFO
	.align		4
.L_9:
        /*0018*/ 	.byte	0x04, 0x17
        /*001a*/ 	.short	(.L_11 - .L_10)
.L_10:
        /*001c*/ 	.word	0x00000000
        /*0020*/ 	.short	0x0000
        /*0022*/ 	.short	0x0000
        /*0024*/ 	.byte	0x00, 0xf5, 0x21, 0x00


	//----- nvinfo : EIATTR_SPARSE_MMA_MASK
	.align		4
.L_11:
        /*0028*/ 	.byte	0x03, 0x50
        /*002a*/ 	.short	0x0000


	//----- nvinfo : EIATTR_MAXREG_COUNT
	.align		4
        /*002c*/ 	.byte	0x03, 0x1b
        /*002e*/ 	.short	0x00ff


	//----- nvinfo : EIATTR_NUM_BARRIERS
	.align		4
        /*0030*/ 	.byte	0x02, 0x4c
        /*0032*/ 	.byte	0x01
	.zero		1


	//----- nvinfo : EIATTR_MERCURY_ISA_VERSION
	.align		4
        /*0034*/ 	.byte	0x03, 0x5f
        /*0036*/ 	.short	0x0101


	//----- nvinfo : EIATTR_VRC_CTA_INIT_COUNT
	.align		4
        /*0038*/ 	.byte	0x02, 0x4a
	.zero		1
	.zero		1


	//----- nvinfo : EIATTR_EXIT_INSTR_OFFSETS
	.align		4
        /*003c*/ 	.byte	0x04, 0x1c
        /*003e*/ 	.short	(.L_13 - .L_12)


	//   ....[0]....
.L_12:
        /*0040*/ 	.word	0x000005e0


	//   ....[1]....
        /*0044*/ 	.word	0x00000630


	//----- nvinfo : EIATTR_CRS_STACK_SIZE
	.align		4
.L_13:
        /*0048*/ 	.byte	0x04, 0x1e
        /*004a*/ 	.short	(.L_15 - .L_14)
.L_14:
        /*004c*/ 	.word	0x00000000


	//----- nvinfo : EIATTR_CBANK_PARAM_SIZE
	.align		4
.L_15:
        /*0050*/ 	.byte	0x03, 0x19
        /*0052*/ 	.short	0x0010


	//----- nvinfo : EIATTR_PARAM_CBANK
	.align		4
        /*0054*/ 	.byte	0x04, 0x0a
        /*0056*/ 	.short	(.L_17 - .L_16)
	.align		4
.L_16:
        /*0058*/ 	.word	index@(.nv.constant0._Z9array_sumPfS_)
        /*005c*/ 	.short	0x0380
        /*005e*/ 	.short	0x0010


	//----- nvinfo : EIATTR_SW_WAR
	.align		4
.L_17:
        /*0060*/ 	.byte	0x04, 0x36
        /*0062*/ 	.short	(.L_19 - .L_18)
.L_18:
        /*0064*/ 	.word	0x00000008
.L_19:


//--------------------- .nv.callgraph             --------------------------
	.section	.nv.callgraph,"",@"SHT_CUDA_CALLGRAPH"
	.align	4
	.sectionentsize	8
	.align		4
        /*0000*/ 	.word	0x00000000
	.align		4
        /*0004*/ 	.word	0xffffffff
	.align		4
        /*0008*/ 	.word	0x00000000
	.align		4
        /*000c*/ 	.word	0xfffffffe
	.align		4
        /*0010*/ 	.word	0x00000000
	.align		4
        /*0014*/ 	.word	0xfffffffd
	.align		4
        /*0018*/ 	.word	0x00000000
	.align		4
        /*001c*/ 	.word	0xfffffffc


//--------------------- .text._Z9array_sumPfS_    --------------------------
	.section	.text._Z9array_sumPfS_,"ax",@progbits
	.align	128
        .global         _Z9array_sumPfS_
        .type           _Z9array_sumPfS_,@function
        .size           _Z9array_sumPfS_,(.L_x_19 - _Z9array_sumPfS_)
        .other          _Z9array_sumPfS_,@"STO_CUDA_ENTRY STV_DEFAULT"
_Z9array_sumPfS_:
.text._Z9array_sumPfS_:
[----:B------:R-:W-:Y:S01]  /*0000*/  LDC R1, c[0x0][0x37c] ;  /* 0x0000df00ff017b82 */ /* 0x000fe20000000800 */
[----:B------:R-:W0:Y:S01]  /*0010*/  S2R R7, SR_CTAID.X ;  /* 0x0000000000077919 */ /* 0x000e220000002500 */
[----:B------:R-:W0:Y:S06]  /*0020*/  LDCU UR4, c[0x0][0x360] ;  /* 0x00006c00ff0477ac */ /* 0x000e2c0008000800 */
[----:B------:R-:W1:Y:S01]  /*0030*/  LDC.64 R2, c[0x0][0x380] ;  /* 0x0000e000ff027b82 */ /* 0x000e620000000a00 */
[----:B------:R-:W-:Y:S01]  /*0040*/  BSSY.RECONVERGENT B0, `(.L_x_0) ;  /* 0x0000015000007945 */ /* 0x000fe20003800200 */
[----:B------:R-:W2:Y:S01]  /*0050*/  S2R R0, SR_TID.X ;  /* 0x0000000000007919 */ /* 0x000ea20000002100 */
[----:B0-----:R-:W-:Y:S01]  /*0060*/  IMAD R7, R7, UR4, RZ ;  /* 0x0000000407077c24 */ /* 0x001fe2000f8e02ff */
[----:B------:R-:W0:Y:S01]  /*0070*/  LDCU.64 UR4, c[0x0][0x358] ;  /* 0x00006b00ff0477ac */ /* 0x000e220008000a00 */
[----:B--2---:R-:W-:-:S03]  /*0080*/  ISETP.NE.AND P1, PT, R0, RZ, PT ;  /* 0x000000ff0000720c */ /* 0x004fc60003f25270 */
[----:B------:R-:W-:-:S04]  /*0090*/  IADD3 R9, PT, PT, R7, R0, RZ ;  /* 0x0000000007097210 */ /* 0x000fc80007ffe0ff */
[C---:B------:R-:W-:Y:S02]  /*00a0*/  LOP3.LUT R4, R9.reuse, 0x1, RZ, 0xc0, !PT ;  /* 0x0000000109047812 */ /* 0x040fe400078ec0ff */
[C---:B------:R-:W-:Y:S02]  /*00b0*/  LOP3.LUT P6, RZ, R9.reuse, 0x3, RZ, 0xc0, !PT ;  /* 0x0000000309ff7812 */ /* 0x040fe400078cc0ff */
[----:B------:R-:W-:Y:S02]  /*00c0*/  ISETP.NE.U32.AND P0, PT, R4, 0x1, PT ;  /* 0x000000010400780c */ /* 0x000fe40003f05070 */
[----:B------:R-:W-:Y:S01]  /*00d0*/  P2R R4, PR, RZ, 0x2 ;  /* 0x00000002ff047803 */ /* 0x000fe20000000000 */
[C---:B-1----:R-:W-:Y:S01]  /*00e0*/  IMAD.WIDE R4, R9.reuse, 0x4, R2 ;  /* 0x0000000409047825 */ /* 0x042fe200078e0202 */
[C---:B------:R-:W-:Y:S02]  /*00f0*/  LOP3.LUT P5, RZ, R9.reuse, 0x7, RZ, 0xc0, !PT ;  /* 0x0000000709ff7812 */ /* 0x040fe400078ac0ff */
[----:B------:R-:W-:-:S02]  /*0100*/  LOP3.LUT P4, RZ, R9, 0xf, RZ, 0xc0, !PT ;  /* 0x0000000f09ff7812 */ /* 0x000fc4000788c0ff */
[C---:B------:R-:W-:Y:S02]  /*0110*/  LOP3.LUT P3, RZ, R9.reuse, 0x1f, RZ, 0xc0, !PT ;  /* 0x0000001f09ff7812 */ /* 0x040fe4000786c0ff */
[C---:B------:R-:W-:Y:S02]  /*0120*/  LOP3.LUT P2, RZ, R9.reuse, 0x3f, RZ, 0xc0, !PT ;  /* 0x0000003f09ff7812 */ /* 0x040fe4000784c0ff */
[----:B------:R-:W-:Y:S01]  /*0130*/  LOP3.LUT P1, RZ, R9, 0x7f, RZ, 0xc0, !PT ;  /* 0x0000007f09ff7812 */ /* 0x000fe2000782c0ff */
[----:B0-----:R-:W-:-:S12]  /*0140*/  @!P0 BRA `(.L_x_1) ;  /* 0x0000000000108947 */ /* 0x001fd80003800000 */
[----:B------:R-:W2:Y:S04]  /*0150*/  LDG.E R6, desc[UR4][R4.64+0x4] ;  /* 0x0000040404067981 */ /* 0x000ea8000c1e1900 */
[----:B------:R-:W2:Y:S02]  /*0160*/  LDG.E R11, desc[UR4][R4.64] ;  /* 0x00000004040b7981 */ /* 0x000ea4000c1e1900 */
[----:B--2---:R-:W-:-:S05]  /*0170*/  FADD R11, R6, R11 ;  /* 0x0000000b060b7221 */ /* 0x004fca0000000000 */
[----:B------:R0:W-:Y:S02]  /*0180*/  STG.E desc[UR4][R4.64], R11 ;  /* 0x0000000b04007986 */ /* 0x0001e4000c101904 */
.L_x_1:
[----:B------:R-:W-:Y:S05]  /*0190*/  BSYNC.RECONVERGENT B0 ;  /* 0x0000000000007941 */ /* 0x000fea0003800200 */
.L_x_0:
[----:B------:R-:W-:Y:S01]  /*01a0*/  BAR.SYNC.DEFER_BLOCKING 0x0 ;  /* 0x0000000000007b1d */ /* 0x000fe20000010000 */
[----:B------:R-:W-:-:S05]  /*01b0*/  LOP3.LUT P0, RZ, R9, 0xff, RZ, 0xc0, !PT ;  /* 0x000000ff09ff7812 */ /* 0x000fca000780c0ff */
[----:B------:R-:W-:Y:S04]  /*01c0*/  BSSY.RECONVERGENT B0, `(.L_x_2) ;  /* 0x0000006000007945 */ /* 0x000fe80003800200 */
[----:B------:R-:W-:Y:S05]  /*01d0*/  @P6 BRA `(.L_x_3) ;  /* 0x0000000000106947 */ /* 0x000fea0003800000 */
[----:B------:R-:W2:Y:S04]  /*01e0*/  LDG.E R6, desc[UR4][R4.64+0x8] ;  /* 0x0000080404067981 */ /* 0x000ea8000c1e1900 */
[----:B0-----:R-:W2:Y:S02]  /*01f0*/  LDG.E R11, desc[UR4][R4.64] ;  /* 0x00000004040b7981 */ /* 0x001ea4000c1e1900 */
[----:B--2---:R-:W-:-:S05]  /*0200*/  FADD R11, R6, R11 ;  /* 0x0000000b060b7221 */ /* 0x004fca0000000000 */
[----:B------:R1:W-:Y:S02]  /*0210*/  STG.E desc[UR4][R4.64], R11 ;  /* 0x0000000b04007986 */ /* 0x0003e4000c101904 */
.L_x_3:
[----:B------:R-:W-:Y:S05]  /*0220*/  BSYNC.RECONVERGENT B0 ;  /* 0x0000000000007941 */ /* 0x000fea0003800200 */
.L_x_2:
[----:B------:R-:W-:Y:S01]  /*0230*/  BAR.SYNC.DEFER_BLOCKING 0x0 ;  /* 0x0000000000007b1d */ /* 0x000fe20000010000 */
[----:B------:R-:W-:-:S05]  /*0240*/  LOP3.LUT P6, RZ, R9, 0x1ff, RZ, 0xc0, !PT ;  /* 0x000001ff09ff7812 */ /* 0x000fca00078cc0ff */
[----:B------:R-:W-:Y:S04]  /*0250*/  BSSY.RECONVERGENT B0, `(.L_x_4) ;  /* 0x0000006000007945 */ /* 0x000fe80003800200 */
[----:B------:R-:W-:Y:S05]  /*0260*/  @P5 BRA `(.L_x_5) ;  /* 0x0000000000105947 */ /* 0x000fea0003800000 */
[----:B------:R-:W2:Y:S04]  /*0270*/  LDG.E R6, desc[UR4][R4.64+0x10] ;  /* 0x0000100404067981 */ /* 0x000ea8000c1e1900 */
[----:B------:R-:W2:Y:S02]  /*0280*/  LDG.E R9, desc[UR4][R4.64] ;  /* 0x0000000404097981 */ /* 0x000ea4000c1e1900 */
[----:B--2---:R-:W-:-:S05]  /*0290*/  FADD R9, R6, R9 ;  /* 0x0000000906097221 */ /* 0x004fca0000000000 */
[----:B------:R2:W-:Y:S02]  /*02a0*/  STG.E desc[UR4][R4.64], R9 ;  /* 0x0000000904007986 */ /* 0x0005e4000c101904 */
.L_x_5:
[----:B------:R-:W-:Y:S05]  /*02b0*/  BSYNC.RECONVERGENT B0 ;  /* 0x0000000000007941 */ /* 0x000fea0003800200 */
.L_x_4:
[----:B------:R-:W-:Y:S06]  /*02c0*/  BAR.SYNC.DEFER_BLOCKING 0x0 ;  /* 0x0000000000007b1d */ /* 0x000fec0000010000 */
[----:B------:R-:W-:Y:S04]  /*02d0*/  BSSY.RECONVERGENT B0, `(.L_x_6) ;  /* 0x0000006000007945 */ /* 0x000fe80003800200 */
[----:B------:R-:W-:Y:S05]  /*02e0*/  @P4 BRA `(.L_x_7) ;  /* 0x0000000000104947 */ /* 0x000fea0003800000 */
[----:B------:R-:W3:Y:S04]  /*02f0*/  LDG.E R6, desc[UR4][R4.64+0x20] ;  /* 0x0000200404067981 */ /* 0x000ee8000c1e1900 */
[----:B--2---:R-:W3:Y:S02]  /*0300*/  LDG.E R9, desc[UR4][R4.64] ;  /* 0x0000000404097981 */ /* 0x004ee4000c1e1900 */
[----:B---3--:R-:W-:-:S05]  /*0310*/  FADD R9, R6, R9 ;  /* 0x0000000906097221 */ /* 0x008fca0000000000 */
[----:B------:R3:W-:Y:S02]  /*0320*/  STG.E desc[UR4][R4.64], R9 ;  /* 0x0000000904007986 */ /* 0x0007e4000c101904 */
.L_x_7:
[----:B------:R-:W-:Y:S05]  /*0330*/  BSYNC.RECONVERGENT B0 ;  /* 0x0000000000007941 */ /* 0x000fea0003800200 */
.L_x_6:
[----:B------:R-:W-:Y:S06]  /*0340*/  BAR.SYNC.DEFER_BLOCKING 0x0 ;  /* 0x0000000000007b1d */ /* 0x000fec0000010000 */
[----:B------:R-:W-:Y:S04]  /*0350*/  BSSY.RECONVERGENT B0, `(.L_x_8) ;  /* 0x0000006000007945 */ /* 0x000fe80003800200 */
[----:B------:R-:W-:Y:S05]  /*0360*/  @P3 BRA `(.L_x_9) ;  /* 0x0000000000103947 */ /* 0x000fea0003800000 */
[----:B------:R-:W4:Y:S04]  /*0370*/  LDG.E R6, desc[UR4][R4.64+0x40] ;  /* 0x0000400404067981 */ /* 0x000f28000c1e1900 */
[----:B--23--:R-:W4:Y:S02]  /*0380*/  LDG.E R9, desc[UR4][R4.64] ;  /* 0x0000000404097981 */ /* 0x00cf24000c1e1900 */
[----:B----4-:R-:W-:-:S05]  /*0390*/  FADD R9, R6, R9 ;  /* 0x0000000906097221 */ /* 0x010fca0000000000 */
[----:B------:R4:W-:Y:S02]  /*03a0*/  STG.E desc[UR4][R4.64], R9 ;  /* 0x0000000904007986 */ /* 0x0009e4000c101904 */
.L_x_9:
[----:B------:R-:W-:Y:S05]  /*03b0*/  BSYNC.RECONVERGENT B0 ;  /* 0x0000000000007941 */ /* 0x000fea0003800200 */
.L_x_8:
[----:B------:R-:W-:Y:S06]  /*03c0*/  BAR.SYNC.DEFER_BLOCKING 0x0 ;  /* 0x0000000000007b1d */ /* 0x000fec0000010000 */
[----:B------:R-:W-:Y:S04]  /*03d0*/  BSSY.RECONVERGENT B0, `(.L_x_10) ;  /* 0x0000006000007945 */ /* 0x000fe80003800200 */
[----:B------:R-:W-:Y:S05]  /*03e0*/  @P2 BRA `(.L_x_11) ;  /* 0x0000000000102947 */ /* 0x000fea0003800000 */
[----:B------:R-:W5:Y:S04]  /*03f0*/  LDG.E R6, desc[UR4][R4.64+0x80] ;  /* 0x0000800404067981 */ /* 0x000f68000c1e1900 */
[----:B--234-:R-:W5:Y:S02]  /*0400*/  LDG.E R9, desc[UR4][R4.64] ;  /* 0x0000000404097981 */ /* 0x01cf64000c1e1900 */
[----:B-----5:R-:W-:-:S05]  /*0410*/  FADD R9, R6, R9 ;  /* 0x0000000906097221 */ /* 0x020fca0000000000 */
[----:B------:R2:W-:Y:S02]  /*0420*/  STG.E desc[UR4][R4.64], R9 ;  /* 0x0000000904007986 */ /* 0x0005e4000c101904 */
.L_x_11:
[----:B------:R-:W-:Y:S05]  /*0430*/  BSYNC.RECONVERGENT B0 ;  /* 0x0000000000007941 */ /* 0x000fea0003800200 */
.L_x_10:
[----:B------:R-:W-:Y:S06]  /*0440*/  BAR.SYNC.DEFER_BLOCKING 0x0 ;  /* 0x0000000000007b1d */ /* 0x000fec0000010000 */
[----:B------:R-:W-:Y:S04]  /*0450*/  BSSY.RECONVERGENT B0, `(.L_x_12) ;  /* 0x0000006000007945 */ /* 0x000fe80003800200 */
[----:B------:R-:W-:Y:S05]  /*0460*/  @P1 BRA `(.L_x_13) ;  /* 0x0000000000101947 */ /* 0x000fea0003800000 */
[----:B------:R-:W5:Y:S04]  /*0470*/  LDG.E R6, desc[UR4][R4.64+0x100] ;  /* 0x0001000404067981 */ /* 0x000f68000c1e1900 */
[----:B--234-:R-:W5:Y:S02]  /*0480*/  LDG.E R9, desc[UR4][R4.64] ;  /* 0x0000000404097981 */ /* 0x01cf64000c1e1900 */
[----:B-----5:R-:W-:-:S05]  /*0490*/  FADD R9, R6, R9 ;  /* 0x0000000906097221 */ /* 0x020fca0000000000 */
[----:B------:R2:W-:Y:S02]  /*04a0*/  STG.E desc[UR4][R4.64], R9 ;  /* 0x0000000904007986 */ /* 0x0005e4000c101904 */
.L_x_13:
[----:B------:R-:W-:Y:S05]  /*04b0*/  BSYNC.RECONVERGENT B0 ;  /* 0x0000000000007941 */ /* 0x000fea0003800200 */
.L_x_12:
[----:B------:R-:W-:Y:S06]  /*04c0*/  BAR.SYNC.DEFER_BLOCKING 0x0 ;  /* 0x0000000000007b1d */ /* 0x000fec0000010000 */
[----:B------:R-:W-:Y:S04]  /*04d0*/  BSSY.RECONVERGENT B0, `(.L_x_14) ;  /* 0x0000006000007945 */ /* 0x000fe80003800200 */
[----:B------:R-:W-:Y:S05]  /*04e0*/  @P0 BRA `(.L_x_15) ;  /* 0x0000000000100947 */ /* 0x000fea0003800000 */
[----:B------:R-:W5:Y:S04]  /*04f0*/  LDG.E R6, desc[UR4][R4.64+0x200] ;  /* 0x0002000404067981 */ /* 0x000f68000c1e1900 */
[----:B--234-:R-:W5:Y:S02]  /*0500*/  LDG.E R9, desc[UR4][R4.64] ;  /* 0x0000000404097981 */ /* 0x01cf64000c1e1900 */
[----:B-----5:R-:W-:-:S05]  /*0510*/  FADD R9, R6, R9 ;  /* 0x0000000906097221 */ /* 0x020fca0000000000 */
[----:B------:R2:W-:Y:S02]  /*0520*/  STG.E desc[UR4][R4.64], R9 ;  /* 0x0000000904007986 */ /* 0x0005e4000c101904 */
.L_x_15:
[----:B------:R-:W-:Y:S05]  /*0530*/  BSYNC.RECONVERGENT B0 ;  /* 0x0000000000007941 */ /* 0x000fea0003800200 */
.L_x_14:
[----:B------:R-:W-:Y:S06]  /*0540*/  BAR.SYNC.DEFER_BLOCKING 0x0 ;  /* 0x0000000000007b1d */ /* 0x000fec0000010000 */
[----:B------:R-:W-:Y:S04]  /*0550*/  BSSY.RECONVERGENT B0, `(.L_x_16) ;  /* 0x0000006000007945 */ /* 0x000fe80003800200 */
[----:B------:R-:W-:Y:S05]  /*0560*/  @P6 BRA `(.L_x_17) ;  /* 0x0000000000106947 */ /* 0x000fea0003800000 */
[----:B------:R-:W5:Y:S04]  /*0570*/  LDG.E R6, desc[UR4][R4.64+0x400] ;  /* 0x0004000404067981 */ /* 0x000f68000c1e1900 */
[----:B--234-:R-:W5:Y:S02]  /*0580*/  LDG.E R9, desc[UR4][R4.64] ;  /* 0x0000000404097981 */ /* 0x01cf64000c1e1900 */
[----:B-----5:R-:W-:-:S05]  /*0590*/  FADD R9, R6, R9 ;  /* 0x0000000906097221 */ /* 0x020fca0000000000 */
[----:B------:R2:W-:Y:S02]  /*05a0*/  STG.E desc[UR4][R4.64], R9 ;  /* 0x0000000904007986 */ /* 0x0005e4000c101904 */
.L_x_17:
[----:B------:R-:W-:Y:S05]  /*05b0*/  BSYNC.RECONVERGENT B0 ;  /* 0x0000000000007941 */ /* 0x000fea0003800200 */
.L_x_16:
[----:B------:R-:W-:Y:S01]  /*05c0*/  BAR.SYNC.DEFER_BLOCKING 0x0 ;  /* 0x0000000000007b1d */ /* 0x000fe20000010000 */
[----:B------:R-:W-:-:S13]  /*05d0*/  ISETP.NE.AND P0, PT, R0, RZ, PT ;  /* 0x000000ff0000720c */ /* 0x000fda0003f05270 */
[----:B------:R-:W-:Y:S05]  /*05e0*/  @P0 EXIT ;  /* 0x000000000000094d */ /* 0x000fea0003800000 */
[----:B------:R-:W-:-:S06]  /*05f0*/  IMAD.WIDE.U32 R2, R7, 0x4, R2 ;  /* 0x0000000407027825 */ /* 0x000fcc00078e0002 */
[----:B------:R-:W5:Y:S01]  /*0600*/  LDG.E R3, desc[UR4][R2.64] ;  /* 0x0000000402037981 */ /* 0x000f62000c1e1900 */
[----:B01234-:R-:W5:Y:S03]  /*0610*/  LDC.64 R4, c[0x0][0x388] ;  /* 0x0000e200ff047b82 */ /* 0x01ff660000000a00 */
[----:B-----5:R-:W-:Y:S01]  /*0620*/  REDG.E.ADD.F32.FTZ.RN.STRONG.GPU desc[UR4][R4.64], R3 ;  /* 0x00000003040079a6 */ /* 0x020fe2000c12f304 */
[----:B------:R-:W-:Y:S05]  /*0630*/  EXIT ;  /* 0x000000000000794d */ /* 0x000fea0003800000 */
.L_x_18:
[----:B------:R-:W-:-:S00]  /*0640*/  BRA `(.L_x_18) ;  /* 0xfffffffc00fc7947 */ /* 0x000fc0000383ffff */
[----:B------:R-:W-:-:S00]  /*0650*/  NOP ;  /* 0x0000000000007918 */ /* 0x000fc00000000000 */
        /* <DEDUP_REMOVED lines=10> */
.L_x_19:


//--------------------- .nv.shared.reserved.0     --------------------------
	.section	.nv.shared.reserved.0,"aw",@nobits
	.weak		__nv_reservedSMEM_offset_0_alias
	.size		__nv_reservedSMEM_offset_0_alias, 0, 64
	.other		__nv_reservedSMEM_offset_0_alias,@"STO_CUDA_RESERVED_SHARED STV_DEFAULT"
__nv_reservedSMEM_offset_0_alias:
	.zero		0
	.zero		64


//--------------------- .nv.constant0._Z9array_sumPfS_ --------------------------
	.section	.nv.constant0._Z9array_sumPfS_,"a",@progbits
	.sectionflags	@""
	.align	4
.nv.constant0._Z9array_sumPfS_:
	.zero		912


//--------------------- SYMBOLS --------------------------

	.type		.nv.reservedSmem.offset0,@object
	.size		.nv.reservedSmem.offset0,0x4
